//
// Generated by NVIDIA NVVM Compiler
//
// Compiler Build ID: CL-36424714
// Cuda compilation tools, release 13.0, V13.0.88
// Based on NVVM 20.0.0
//

.version 9.0
.target sm_100
.address_size 64

	// .globl	_Z17matrix_mul_kernelPiS_S_
.global .align 4 .b8 precalc_xorwow_matrix[102400];
.global .align 4 .b8 precalc_xorwow_offset_matrix[102400];
.global .align 4 .b8 mrg32k3aM1[2304];
.global .align 4 .b8 mrg32k3aM2[2304];
.global .align 4 .b8 mrg32k3aM1SubSeq[2016];
.global .align 4 .b8 mrg32k3aM2SubSeq[2016];
.global .align 4 .b8 mrg32k3aM1Seq[2304];
.global .align 4 .b8 mrg32k3aM2Seq[2304];
.const .align 8 .b8 __cr_lgamma_table[72];
// _ZZ17matrix_mul_kernelPiS_S_E13shared_a_tile has been demoted
// _ZZ17matrix_mul_kernelPiS_S_E13shared_b_tile has been demoted

.visible .entry _Z17matrix_mul_kernelPiS_S_(
	.param .u64 .ptr .align 1 _Z17matrix_mul_kernelPiS_S__param_0,
	.param .u64 .ptr .align 1 _Z17matrix_mul_kernelPiS_S__param_1,
	.param .u64 .ptr .align 1 _Z17matrix_mul_kernelPiS_S__param_2
)
{
	.reg .pred 	%p<21>;
	.reg .b32 	%r<117>;
	.reg .b64 	%rd<13>;
	// demoted variable
	.shared .align 4 .b8 _ZZ17matrix_mul_kernelPiS_S_E13shared_a_tile[1024];
	// demoted variable
	.shared .align 4 .b8 _ZZ17matrix_mul_kernelPiS_S_E13shared_b_tile[1024];
	ld.param.u64 	%rd3, [_Z17matrix_mul_kernelPiS_S__param_0];
	ld.param.u64 	%rd4, [_Z17matrix_mul_kernelPiS_S__param_1];
	ld.param.u64 	%rd5, [_Z17matrix_mul_kernelPiS_S__param_2];
	mov.u32 	%r1, %tid.x;
	mov.u32 	%r2, %tid.y;
	mov.u32 	%r52, %ctaid.x;
	mov.u32 	%r53, %ntid.x;
	mul.lo.s32 	%r3, %r52, %r53;
	add.s32 	%r4, %r3, %r1;
	mov.u32 	%r54, %ctaid.y;
	mov.u32 	%r55, %ntid.y;
	mad.lo.s32 	%r5, %r54, %r55, %r2;
	setp.gt.u32 	%p1, %r5, 9999;
	setp.gt.s32 	%p2, %r4, 9999;
	or.pred  	%p3, %p1, %p2;
	@%p3 bra 	$L__BB0_36;
	mad.lo.s32 	%r6, %r5, 10000, %r1;
	shl.b32 	%r58, %r2, 6;
	mov.u32 	%r59, _ZZ17matrix_mul_kernelPiS_S_E13shared_a_tile;
	add.s32 	%r7, %r59, %r58;
	shl.b32 	%r60, %r1, 2;
	add.s32 	%r8, %r7, %r60;
	mov.u32 	%r61, _ZZ17matrix_mul_kernelPiS_S_E13shared_b_tile;
	add.s32 	%r10, %r61, %r60;
	add.s32 	%r9, %r10, %r58;
	mad.lo.s32 	%r97, %r2, 10000, %r4;
	cvta.to.global.u64 	%rd1, %rd3;
	cvta.to.global.u64 	%rd2, %rd4;
	mov.b32 	%r101, 0;
	mov.b32 	%r99, -626;
	mov.u32 	%r98, %r6;
$L__BB0_2:
	add.s32 	%r16, %r99, 626;
	mul.wide.s32 	%rd6, %r97, 4;
	add.s64 	%rd7, %rd2, %rd6;
	mul.wide.u32 	%rd8, %r98, 4;
	add.s64 	%rd9, %rd1, %rd8;
	ld.global.u32 	%r62, [%rd9];
	st.shared.u32 	[%r8], %r62;
	ld.global.u32 	%r63, [%rd7];
	st.shared.u32 	[%r9], %r63;
	bar.sync 	0;
	setp.gt.u32 	%p4, %r16, 624;
	@%p4 bra 	$L__BB0_4;
	ld.shared.u32 	%r64, [%r7];
	ld.shared.u32 	%r65, [%r10];
	mad.lo.s32 	%r101, %r65, %r64, %r101;
$L__BB0_4:
	setp.gt.u32 	%p5, %r16, 624;
	@%p5 bra 	$L__BB0_6;
	ld.shared.u32 	%r66, [%r7+4];
	ld.shared.u32 	%r67, [%r10+64];
	mad.lo.s32 	%r101, %r67, %r66, %r101;
$L__BB0_6:
	setp.gt.u32 	%p6, %r16, 624;
	@%p6 bra 	$L__BB0_8;
	ld.shared.u32 	%r68, [%r7+8];
	ld.shared.u32 	%r69, [%r10+128];
	mad.lo.s32 	%r101, %r69, %r68, %r101;
$L__BB0_8:
	setp.gt.u32 	%p7, %r16, 624;
	@%p7 bra 	$L__BB0_10;
	ld.shared.u32 	%r70, [%r7+12];
	ld.shared.u32 	%r71, [%r10+192];
	mad.lo.s32 	%r101, %r71, %r70, %r101;
$L__BB0_10:
	setp.gt.u32 	%p8, %r16, 624;
	@%p8 bra 	$L__BB0_12;
	ld.shared.u32 	%r72, [%r7+16];
	ld.shared.u32 	%r73, [%r10+256];
	mad.lo.s32 	%r101, %r73, %r72, %r101;
$L__BB0_12:
	setp.gt.u32 	%p9, %r16, 624;
	@%p9 bra 	$L__BB0_14;
	ld.shared.u32 	%r74, [%r7+20];
	ld.shared.u32 	%r75, [%r10+320];
	mad.lo.s32 	%r101, %r75, %r74, %r101;
$L__BB0_14:
	setp.gt.u32 	%p10, %r16, 624;
	@%p10 bra 	$L__BB0_16;
	ld.shared.u32 	%r76, [%r7+24];
	ld.shared.u32 	%r77, [%r10+384];
	mad.lo.s32 	%r101, %r77, %r76, %r101;
$L__BB0_16:
	setp.gt.u32 	%p11, %r16, 624;
	@%p11 bra 	$L__BB0_18;
	ld.shared.u32 	%r78, [%r7+28];
	ld.shared.u32 	%r79, [%r10+448];
	mad.lo.s32 	%r101, %r79, %r78, %r101;
$L__BB0_18:
	setp.gt.u32 	%p12, %r16, 624;
	@%p12 bra 	$L__BB0_20;
	ld.shared.u32 	%r80, [%r7+32];
	ld.shared.u32 	%r81, [%r10+512];
	mad.lo.s32 	%r101, %r81, %r80, %r101;
$L__BB0_20:
	setp.gt.u32 	%p13, %r16, 624;
	@%p13 bra 	$L__BB0_22;
	ld.shared.u32 	%r82, [%r7+36];
	ld.shared.u32 	%r83, [%r10+576];
	mad.lo.s32 	%r101, %r83, %r82, %r101;
$L__BB0_22:
	setp.gt.u32 	%p14, %r16, 624;
	@%p14 bra 	$L__BB0_24;
	ld.shared.u32 	%r84, [%r7+40];
	ld.shared.u32 	%r85, [%r10+640];
	mad.lo.s32 	%r101, %r85, %r84, %r101;
$L__BB0_24:
	setp.gt.u32 	%p15, %r16, 624;
	@%p15 bra 	$L__BB0_26;
	ld.shared.u32 	%r86, [%r7+44];
	ld.shared.u32 	%r87, [%r10+704];
	mad.lo.s32 	%r101, %r87, %r86, %r101;
$L__BB0_26:
	setp.gt.u32 	%p16, %r16, 624;
	@%p16 bra 	$L__BB0_28;
	ld.shared.u32 	%r88, [%r7+48];
	ld.shared.u32 	%r89, [%r10+768];
	mad.lo.s32 	%r101, %r89, %r88, %r101;
$L__BB0_28:
	setp.gt.u32 	%p17, %r16, 624;
	@%p17 bra 	$L__BB0_30;
	ld.shared.u32 	%r90, [%r7+52];
	ld.shared.u32 	%r91, [%r10+832];
	mad.lo.s32 	%r101, %r91, %r90, %r101;
$L__BB0_30:
	setp.gt.u32 	%p18, %r16, 624;
	@%p18 bra 	$L__BB0_32;
	ld.shared.u32 	%r92, [%r7+56];
	ld.shared.u32 	%r93, [%r10+896];
	mad.lo.s32 	%r101, %r93, %r92, %r101;
$L__BB0_32:
	setp.gt.u32 	%p19, %r16, 624;
	@%p19 bra 	$L__BB0_34;
	ld.shared.u32 	%r94, [%r7+60];
	ld.shared.u32 	%r95, [%r10+960];
	mad.lo.s32 	%r101, %r95, %r94, %r101;
$L__BB0_34:
	bar.sync 	0;
	add.s32 	%r99, %r99, 1;
	add.s32 	%r98, %r98, 16;
	add.s32 	%r97, %r97, 160000;
	setp.ne.s32 	%p20, %r99, 0;
	@%p20 bra 	$L__BB0_2;
	add.s32 	%r96, %r6, %r3;
	cvta.to.global.u64 	%rd10, %rd5;
	mul.wide.s32 	%rd11, %r96, 4;
	add.s64 	%rd12, %rd10, %rd11;
	st.global.u32 	[%rd12], %r101;
$L__BB0_36:
	ret;

}


// ===== COMPILED SASS (sm_100) =====

	.target	sm_100

	.elftype	@"ET_EXEC"


//--------------------- .note.nv.tkinfo           --------------------------
	.section	.note.nv.tkinfo,"",@"SHT_NOTE"
	.sectionflags	@"SHF_NOTE_NV_TKINFO"
	.tkinfo
        /*0018*/ 	.word	0x00000002
        /*0030*/ 	.string	""
        /*0030*/ 	.string	"ptxas"
        /*0030*/ 	.string	"Cuda compilation tools, release 13.0, V13.0.88"
        /*0030*/ 	.string	"Build cuda_13.0.r13.0/compiler.36424714_0"
        /*0030*/ 	.string	"-arch sm_100 -m 64 "



//--------------------- .note.nv.cuinfo           --------------------------
	.section	.note.nv.cuinfo,"",@"SHT_NOTE"
	.sectionflags	@"SHF_NOTE_NV_CUINFO"
        /*0018*/ 	.short	0x0002
        /*001a*/ 	.short	0x0064
        /*001c*/ 	.short	0x0082
	.zero		2


//--------------------- .nv.info                  --------------------------
	.section	.nv.info,"",@"SHT_CUDA_INFO"
	.align	4


	//----- nvinfo : EIATTR_REGCOUNT
	.align		4
        /*0000*/ 	.byte	0x04, 0x2f
        /*0002*/ 	.short	(.L_10 - .L_9)
	.align		4
.L_9:
        /*0004*/ 	.word	index@(_Z17matrix_mul_kernelPiS_S_)
        /*0008*/ 	.word	0x00000015


	//----- nvinfo : EIATTR_FRAME_SIZE
	.align		4
.L_10:
        /*000c*/ 	.byte	0x04, 0x11
        /*000e*/ 	.short	(.L_12 - .L_11)
	.align		4
.L_11:
        /*0010*/ 	.word	index@(_Z17matrix_mul_kernelPiS_S_)
        /*0014*/ 	.word	0x00000000


	//----- nvinfo : EIATTR_MIN_STACK_SIZE
	.align		4
.L_12:
        /*0018*/ 	.byte	0x04, 0x12
        /*001a*/ 	.short	(.L_14 - .L_13)
	.align		4
.L_13:
        /*001c*/ 	.word	index@(_Z17matrix_mul_kernelPiS_S_)
        /*0020*/ 	.word	0x00000000
.L_14:


//--------------------- .nv.compat                --------------------------
	.section	.nv.compat,"",@"SHT_CUDA_COMPAT_INFO"
	.align	4
        /*0000*/ 	.byte	0x02, 0x09, 0x00, 0x00, 0x02, 0x02, 0x01, 0x00, 0x02, 0x05, 0x05, 0x00, 0x03, 0x07, 0x01, 0x01
        /*0010*/ 	.byte	0x02, 0x03, 0x00, 0x00, 0x02, 0x06, 0x01, 0x00, 0x04, 0x0b, 0x08, 0x00, 0x09, 0x00, 0x00, 0x00
        /*0020*/ 	.byte	0x00, 0x00, 0x00, 0x00


//--------------------- .nv.info._Z17matrix_mul_kernelPiS_S_ --------------------------
	.section	.nv.info._Z17matrix_mul_kernelPiS_S_,"",@"SHT_CUDA_INFO"
	.sectionflags	@""
	.align	4


	//----- nvinfo : EIATTR_CUDA_API_VERSION
	.align		4
        /*0000*/ 	.byte	0x04, 0x37
        /*0002*/ 	.short	(.L_16 - .L_15)
.L_15:
        /*0004*/ 	.word	0x00000082


	//----- nvinfo : EIATTR_KPARAM_INFO
	.align		4
.L_16:
        /*0008*/ 	.byte	0x04, 0x17
        /*000a*/ 	.short	(.L_18 - .L_17)
.L_17:
        /*000c*/ 	.word	0x00000000
        /*0010*/ 	.short	0x0002
        /*0012*/ 	.short	0x0010
        /*0014*/ 	.byte	0x00, 0xf5, 0x21, 0x00


	//----- nvinfo : EIATTR_KPARAM_INFO
	.align		4
.L_18:
        /*0018*/ 	.byte	0x04, 0x17
        /*001a*/ 	.short	(.L_20 - .L_19)
.L_19:
        /*001c*/ 	.word	0x00000000
        /*0020*/ 	.short	0x0001
        /*0022*/ 	.short	0x0008
        /*0024*/ 	.byte	0x00, 0xf5, 0x21, 0x00


	//----- nvinfo : EIATTR_KPARAM_INFO
	.align		4
.L_20:
        /*0028*/ 	.byte	0x04, 0x17
        /*002a*/ 	.short	(.L_22 - .L_21)
.L_21:
        /*002c*/ 	.word	0x00000000
        /*0030*/ 	.short	0x0000
        /*0032*/ 	.short	0x0000
        /*0034*/ 	.byte	0x00, 0xf5, 0x21, 0x00


	//----- nvinfo : EIATTR_SPARSE_MMA_MASK
	.align		4
.L_22:
        /*0038*/ 	.byte	0x03, 0x50
        /*003a*/ 	.short	0x0000


	//----- nvinfo : EIATTR_MAXREG_COUNT
	.align		4
        /*003c*/ 	.byte	0x03, 0x1b
        /*003e*/ 	.short	0x00ff


	//----- nvinfo : EIATTR_NUM_BARRIERS
	.align		4
        /*0040*/ 	.byte	0x02, 0x4c
        /*0042*/ 	.byte	0x01
	.zero		1


	//----- nvinfo : EIATTR_MERCURY_ISA_VERSION
	.align		4
        /*0044*/ 	.byte	0x03, 0x5f
        /*0046*/ 	.short	0x0101


	//----- nvinfo : EIATTR_VRC_CTA_INIT_COUNT
	.align		4
        /*0048*/ 	.byte	0x02, 0x4a
	.zero		1
	.zero		1


	//----- nvinfo : EIATTR_EXIT_INSTR_OFFSETS
	.align		4
        /*004c*/ 	.byte	0x04, 0x1c
        /*004e*/ 	.short	(.L_24 - .L_23)


	//   ....[0]....
.L_23:
        /*0050*/ 	.word	0x000000c0


	//   ....[1]....
        /*0054*/ 	.word	0x000006f0


	//----- nvinfo : EIATTR_CBANK_PARAM_SIZE
	.align		4
.L_24:
        /*0058*/ 	.byte	0x03, 0x19
        /*005a*/ 	.short	0x0018


	//----- nvinfo : EIATTR_PARAM_CBANK
	.align		4
        /*005c*/ 	.byte	0x04, 0x0a
        /*005e*/ 	.short	(.L_26 - .L_25)
	.align		4
.L_25:
        /*0060*/ 	.word	index@(.nv.constant0._Z17matrix_mul_kernelPiS_S_)
        /*0064*/ 	.short	0x0380
        /*0066*/ 	.short	0x0018


	//----- nvinfo : EIATTR_SW_WAR
	.align		4
.L_26:
        /*0068*/ 	.byte	0x04, 0x36
        /*006a*/ 	.short	(.L_28 - .L_27)
.L_27:
        /*006c*/ 	.word	0x00000008
.L_28:


//--------------------- .nv.callgraph             --------------------------
	.section	.nv.callgraph,"",@"SHT_CUDA_CALLGRAPH"
	.align	4
	.sectionentsize	8
	.align		4
        /*0000*/ 	.word	0x00000000
	.align		4
        /*0004*/ 	.word	0xffffffff
	.align		4
        /*0008*/ 	.word	0x00000000
	.align		4
        /*000c*/ 	.word	0xfffffffe
	.align		4
        /*0010*/ 	.word	0x00000000
	.align		4
        /*0014*/ 	.word	0xfffffffd
	.align		4
        /*0018*/ 	.word	0x00000000
	.align		4
        /*001c*/ 	.word	0xfffffffc


//--------------------- .nv.constant4             --------------------------
	.section	.nv.constant4,"a",@progbits
	.align	8
	.align		8
.nv.constant4:
        /*0000*/ 	.dword	precalc_xorwow_matrix
	.align		8
        /*0008*/ 	.dword	precalc_xorwow_offset_matrix
	.align		8
        /*0010*/ 	.dword	mrg32k3aM1
	.align		8
        /*0018*/ 	.dword	mrg32k3aM2
	.align		8
        /*0020*/ 	.dword	mrg32k3aM1SubSeq
	.align		8
        /*0028*/ 	.dword	mrg32k3aM2SubSeq
	.align		8
        /*0030*/ 	.dword	mrg32k3aM1Seq
	.align		8
        /*0038*/ 	.dword	mrg32k3aM2Seq


//--------------------- .nv.constant3             --------------------------
	.section	.nv.constant3,"a",@progbits
	.align	8
.nv.constant3:
	.type		__cr_lgamma_table,@object
	.size		__cr_lgamma_table,(.L_8 - __cr_lgamma_table)
__cr_lgamma_table:
        /*0000*/ 	.byte	0x00, 0x00, 0x00, 0x00, 0x00, 0x00, 0x00, 0x00, 0x00, 0x00, 0x00, 0x00, 0x00, 0x00, 0x00, 0x00
        /*0010*/ 	.byte	0xef, 0x39, 0xfa, 0xfe, 0x42, 0x2e, 0xe6, 0x3f, 0x02, 0x20, 0x2a, 0xfa, 0x0b, 0xab, 0xfc, 0x3f
        /*0020*/ 	.byte	0xf9, 0x2c, 0x92, 0x7c, 0xa7, 0x6c, 0x09, 0x40, 0xc9, 0x79, 0x44, 0x3c, 0x64, 0x26, 0x13, 0x40
        /*0030*/ 	.byte	0xca, 0x01, 0xcf, 0x3a, 0x27, 0x51, 0x1a, 0x40, 0x30, 0xcc, 0x2d, 0xf3, 0xe1, 0x0c, 0x21, 0x40
        /*0040*/ 	.byte	0x0d, 0xb7, 0xfc, 0x82, 0x8e, 0x35, 0x25, 0x40
.L_8:


//--------------------- .text._Z17matrix_mul_kernelPiS_S_ --------------------------
	.section	.text._Z17matrix_mul_kernelPiS_S_,"ax",@progbits
	.align	128
        .global         _Z17matrix_mul_kernelPiS_S_
        .type           _Z17matrix_mul_kernelPiS_S_,@function
        .size           _Z17matrix_mul_kernelPiS_S_,(.L_x_16 - _Z17matrix_mul_kernelPiS_S_)
        .other          _Z17matrix_mul_kernelPiS_S_,@"STO_CUDA_ENTRY STV_DEFAULT"
_Z17matrix_mul_kernelPiS_S_:
.text._Z17matrix_mul_kernelPiS_S_:
[----:B------:R-:W-:Y:S01]  /*0000*/  LDC R1, c[0x0][0x37c] ;  /* 0x0000df00ff017b82 */ /* 0x000fe20000000800 */
[----:B------:R-:W0:Y:S07]  /*0010*/  S2R R12, SR_TID.X ;  /* 0x00000000000c7919 */ /* 0x000e2e0000002100 */
[----:B------:R-:W1:Y:S01]  /*0020*/  S2UR UR4, SR_CTAID.X ;  /* 0x00000000000479c3 */ /* 0x000e620000002500 */
[----:B------:R-:W1:Y:S01]  /*0030*/  LDCU UR5, c[0x0][0x360] ;  /* 0x00006c00ff0577ac */ /* 0x000e620008000800 */
[----:B------:R-:W2:Y:S06]  /*0040*/  S2R R8, SR_TID.Y ;  /* 0x0000000000087919 */ /* 0x000eac0000002200 */
[----:B------:R-:W2:Y:S08]  /*0050*/  S2UR UR6, SR_CTAID.Y ;  /* 0x00000000000679c3 */ /* 0x000eb00000002600 */
[----:B------:R-:W2:Y:S01]  /*0060*/  LDC R3, c[0x0][0x364] ;  /* 0x0000d900ff037b82 */ /* 0x000ea20000000800 */
[----:B-1----:R-:W-:-:S06]  /*0070*/  UIMAD UR4, UR4, UR5, URZ ;  /* 0x00000005040472a4 */ /* 0x002fcc000f8e02ff */
[----:B0-----:R-:W-:-:S04]  /*0080*/  IADD3 R7, PT, PT, R12, UR4, RZ ;  /* 0x000000040c077c10 */ /* 0x001fc8000fffe0ff */
[----:B------:R-:W-:Y:S01]  /*0090*/  ISETP.GT.AND P0, PT, R7, 0x270f, PT ;  /* 0x0000270f0700780c */ /* 0x000fe20003f04270 */
[----:B--2---:R-:W-:-:S05]  /*00a0*/  IMAD R0, R3, UR6, R8 ;  /* 0x0000000603007c24 */ /* 0x004fca000f8e0208 */
[----:B------:R-:W-:-:S13]  /*00b0*/  ISETP.GT.U32.OR P0, PT, R0, 0x270f, P0 ;  /* 0x0000270f0000780c */ /* 0x000fda0000704470 */
[----:B------:R-:W-:Y:S05]  /*00c0*/  @P0 EXIT ;  /* 0x000000000000094d */ /* 0x000fea0003800000 */
[----:B------:R-:W0:Y:S01]  /*00d0*/  S2UR UR7, SR_CgaCtaId ;  /* 0x00000000000779c3 */ /* 0x000e220000008800 */
[----:B------:R-:W-:Y:S01]  /*00e0*/  UMOV UR5, 0x400 ;  /* 0x0000040000057882 */ /* 0x000fe20000000000 */
[----:B------:R-:W-:Y:S01]  /*00f0*/  IMAD R0, R0, 0x2710, R12 ;  /* 0x0000271000007824 */ /* 0x000fe200078e020c */
[----:B------:R-:W-:Y:S01]  /*0100*/  UIADD3 UR6, UPT, UPT, UR5, 0x400, URZ ;  /* 0x0000040005067890 */ /* 0x000fe2000fffe0ff */
[----:B------:R-:W-:Y:S02]  /*0110*/  HFMA2 R6, -RZ, RZ, 0, 0 ;  /* 0x00000000ff067431 */ /* 0x000fe400000001ff */
[----:B------:R-:W-:Y:S01]  /*0120*/  IMAD R7, R8, 0x2710, R7 ;  /* 0x0000271008077824 */ /* 0x000fe200078e0207 */
[----:B------:R-:W-:Y:S01]  /*0130*/  MOV R11, 0xfffffd8e ;  /* 0xfffffd8e000b7802 */ /* 0x000fe20000000f00 */
[----:B------:R-:W1:Y:S01]  /*0140*/  LDCU.64 UR8, c[0x0][0x358] ;  /* 0x00006b00ff0877ac */ /* 0x000e620008000a00 */
[----:B------:R-:W2:Y:S01]  /*0150*/  LDC.64 R2, c[0x0][0x380] ;  /* 0x0000e000ff027b82 */ /* 0x000ea20000000a00 */
[----:B------:R-:W-:-:S07]  /*0160*/  MOV R13, R0 ;  /* 0x00000000000d7202 */ /* 0x000fce0000000f00 */
[----:B------:R-:W3:Y:S01]  /*0170*/  LDC.64 R4, c[0x0][0x388] ;  /* 0x0000e200ff047b82 */ /* 0x000ee20000000a00 */
[----:B0-----:R-:W-:Y:S02]  /*0180*/  ULEA UR5, UR7, UR5, 0x18 ;  /* 0x0000000507057291 */ /* 0x001fe4000f8ec0ff */
[----:B------:R-:W-:-:S04]  /*0190*/  ULEA UR6, UR7, UR6, 0x18 ;  /* 0x0000000607067291 */ /* 0x000fc8000f8ec0ff */
[----:B------:R-:W-:Y:S02]  /*01a0*/  LEA R9, R8, UR5, 0x6 ;  /* 0x0000000508097c11 */ /* 0x000fe4000f8e30ff */
[C---:B------:R-:W-:Y:S02]  /*01b0*/  LEA R10, R12.reuse, UR6, 0x2 ;  /* 0x000000060c0a7c11 */ /* 0x040fe4000f8e10ff */
[----:B------:R-:W-:Y:S02]  /*01c0*/  LEA R12, R12, R9, 0x2 ;  /* 0x000000090c0c7211 */ /* 0x000fe400078e10ff */
[----:B-1----:R-:W-:-:S07]  /*01d0*/  LEA R8, R8, R10, 0x6 ;  /* 0x0000000a08087211 */ /* 0x002fce00078e30ff */
.L_x_14:
[----:B0-2---:R-:W-:-:S04]  /*01e0*/  IMAD.WIDE.U32 R16, R13, 0x4, R2 ;  /* 0x000000040d107825 */ /* 0x005fc800078e0002 */
[----:B---3--:R-:W-:Y:S02]  /*01f0*/  IMAD.WIDE R14, R7, 0x4, R4 ;  /* 0x00000004070e7825 */ /* 0x008fe400078e0204 */
[----:B------:R-:W2:Y:S04]  /*0200*/  LDG.E R17, desc[UR8][R16.64] ;  /* 0x0000000810117981 */ /* 0x000ea8000c1e1900 */
[----:B------:R-:W3:Y:S01]  /*0210*/  LDG.E R15, desc[UR8][R14.64] ;  /* 0x000000080e0f7981 */ /* 0x000ee2000c1e1900 */
[C---:B------:R-:W-:Y:S02]  /*0220*/  IADD3 R18, PT, PT, R11.reuse, 0x272, RZ ;  /* 0x000002720b127810 */ /* 0x040fe40007ffe0ff */
[----:B------:R-:W-:Y:S02]  /*0230*/  IADD3 R11, PT, PT, R11, 0x1, RZ ;  /* 0x000000010b0b7810 */ /* 0x000fe40007ffe0ff */
[----:B------:R-:W-:-:S02]  /*0240*/  ISETP.GT.U32.AND P0, PT, R18, 0x270, PT ;  /* 0x000002701200780c */ /* 0x000fc40003f04070 */
[----:B------:R-:W-:Y:S01]  /*0250*/  ISETP.NE.AND P1, PT, R11, RZ, PT ;  /* 0x000000ff0b00720c */ /* 0x000fe20003f25270 */
[----:B--2---:R0:W-:Y:S04]  /*0260*/  STS [R12], R17 ;  /* 0x000000110c007388 */ /* 0x0041e80000000800 */
[----:B---3--:R0:W-:Y:S01]  /*0270*/  STS [R8], R15 ;  /* 0x0000000f08007388 */ /* 0x0081e20000000800 */
[----:B------:R-:W-:Y:S06]  /*0280*/  BAR.SYNC.DEFER_BLOCKING 0x0 ;  /* 0x0000000000007b1d */ /* 0x000fec0000010000 */
[----:B------:R-:W-:Y:S05]  /*0290*/  @P0 BRA `(.L_x_0) ;  /* 0x0000000000180947 */ /* 0x000fea0003800000 */
[----:B0-----:R-:W-:Y:S04]  /*02a0*/  LDS R15, [R9] ;  /* 0x00000000090f7984 */ /* 0x001fe80000000800 */
[----:B------:R-:W0:Y:S04]  /*02b0*/  LDS R14, [R10] ;  /* 0x000000000a0e7984 */ /* 0x000e280000000800 */
[----:B------:R-:W-:Y:S04]  /*02c0*/  LDS R16, [R9+0x4] ;  /* 0x0000040009107984 */ /* 0x000fe80000000800 */
[----:B------:R-:W1:Y:S01]  /*02d0*/  LDS R17, [R10+0x40] ;  /* 0x000040000a117984 */ /* 0x000e620000000800 */
[----:B0-----:R-:W-:-:S04]  /*02e0*/  IMAD R6, R15, R14, R6 ;  /* 0x0000000e0f067224 */ /* 0x001fc800078e0206 */
[----:B-1----:R-:W-:-:S07]  /*02f0*/  IMAD R6, R17, R16, R6 ;  /* 0x0000001011067224 */ /* 0x002fce00078e0206 */
.L_x_0:
[----:B------:R-:W-:Y:S05]  /*0300*/  @P0 BRA `(.L_x_1) ;  /* 0x00000000001c0947 */ /* 0x000fea0003800000 */
[----:B------:R-:W-:Y:S04]  /*0310*/  LDS R14, [R9+0x8] ;  /* 0x00000800090e7984 */ /* 0x000fe80000000800 */
[----:B0-----:R-:W0:Y:S02]  /*0320*/  LDS R15, [R10+0x80] ;  /* 0x000080000a0f7984 */ /* 0x001e240000000800 */
[----:B0-----:R-:W-:Y:S01]  /*0330*/  IMAD R6, R15, R14, R6 ;  /* 0x0000000e0f067224 */ /* 0x001fe200078e0206 */
[----:B------:R-:W-:Y:S06]  /*0340*/  @P0 BRA `(.L_x_2) ;  /* 0x00000000001c0947 */ /* 0x000fec0003800000 */
[----:B------:R-:W-:Y:S04]  /*0350*/  LDS R14, [R9+0xc] ;  /* 0x00000c00090e7984 */ /* 0x000fe80000000800 */
[----:B------:R-:W0:Y:S02]  /*0360*/  LDS R15, [R10+0xc0] ;  /* 0x0000c0000a0f7984 */ /* 0x000e240000000800 */
[----:B0-----:R-:W-:-:S07]  /*0370*/  IMAD R6, R15, R14, R6 ;  /* 0x0000000e0f067224 */ /* 0x001fce00078e0206 */
.L_x_1:
[----:B------:R-:W-:Y:S05]  /*0380*/  @P0 BRA `(.L_x_3) ;  /* 0x00000000001c0947 */ /* 0x000fea0003800000 */
[----:B0-----:R-:W-:Y:S04]  /*0390*/  LDS R15, [R9+0x10] ;  /* 0x00001000090f7984 */ /* 0x001fe80000000800 */
[----:B------:R-:W0:Y:S02]  /*03a0*/  LDS R14, [R10+0x100] ;  /* 0x000100000a0e7984 */ /* 0x000e240000000800 */
[----:B0-----:R-:W-:-:S07]  /*03b0*/  IMAD R6, R15, R14, R6 ;  /* 0x0000000e0f067224 */ /* 0x001fce00078e0206 */
.L_x_2:
[----:B------:R-:W-:Y:S05]  /*03c0*/  @P0 BRA `(.L_x_4) ;  /* 0x00000000001c0947 */ /* 0x000fea0003800000 */
[----:B------:R-:W-:Y:S04]  /*03d0*/  LDS R14, [R9+0x14] ;  /* 0x00001400090e7984 */ /* 0x000fe80000000800 */
[----:B------:R-:W0:Y:S02]  /*03e0*/  LDS R15, [R10+0x140] ;  /* 0x000140000a0f7984 */ /* 0x000e240000000800 */
[----:B0-----:R-:W-:-:S07]  /*03f0*/  IMAD R6, R15, R14, R6 ;  /* 0x0000000e0f067224 */ /* 0x001fce00078e0206 */
.L_x_3:
[----:B------:R-:W-:Y:S05]  /*0400*/  @P0 BRA `(.L_x_5) ;  /* 0x00000000001c0947 */ /* 0x000fea0003800000 */
[----:B------:R-:W-:Y:S04]  /*0410*/  LDS R14, [R9+0x18] ;  /* 0x00001800090e7984 */ /* 0x000fe80000000800 */
[----:B0-----:R-:W0:Y:S02]  /*0420*/  LDS R15, [R10+0x180] ;  /* 0x000180000a0f7984 */ /* 0x001e240000000800 */
[----:B0-----:R-:W-:-:S07]  /*0430*/  IMAD R6, R15, R14, R6 ;  /* 0x0000000e0f067224 */ /* 0x001fce00078e0206 */
.L_x_4:
[----:B------:R-:W-:Y:S05]  /*0440*/  @P0 BRA `(.L_x_6) ;  /* 0x00000000001c0947 */ /* 0x000fea0003800000 */
[----:B------:R-:W-:Y:S04]  /*0450*/  LDS R14, [R9+0x1c] ;  /* 0x00001c00090e7984 */ /* 0x000fe80000000800 */
[----:B------:R-:W0:Y:S02]  /*0460*/  LDS R15, [R10+0x1c0] ;  /* 0x0001c0000a0f7984 */ /* 0x000e240000000800 */
[----:B0-----:R-:W-:-:S07]  /*0470*/  IMAD R6, R15, R14, R6 ;  /* 0x0000000e0f067224 */ /* 0x001fce00078e0206 */
.L_x_5:
[----:B------:R-:W-:Y:S05]  /*0480*/  @P0 BRA `(.L_x_7) ;  /* 0x00000000001c0947 */ /* 0x000fea0003800000 */
[----:B0-----:R-:W-:Y:S04]  /*0490*/  LDS R15, [R9+0x20] ;  /* 0x00002000090f7984 */ /* 0x001fe80000000800 */
[----:B------:R-:W0:Y:S02]  /*04a0*/  LDS R14, [R10+0x200] ;  /* 0x000200000a0e7984 */ /* 0x000e240000000800 */
[----:B0-----:R-:W-:-:S07]  /*04b0*/  IMAD R6, R15, R14, R6 ;  /* 0x0000000e0f067224 */ /* 0x001fce00078e0206 */
.L_x_6:
[----:B------:R-:W-:Y:S05]  /*04c0*/  @P0 BRA `(.L_x_8) ;  /* 0x00000000001c0947 */ /* 0x000fea0003800000 */
[----:B------:R-:W-:Y:S04]  /*04d0*/  LDS R14, [R9+0x24] ;  /* 0x00002400090e7984 */ /* 0x000fe80000000800 */
[----:B------:R-:W0:Y:S02]  /*04e0*/  LDS R15, [R10+0x240] ;  /* 0x000240000a0f7984 */ /* 0x000e240000000800 */
[----:B0-----:R-:W-:-:S07]  /*04f0*/  IMAD R6, R15, R14, R6 ;  /* 0x0000000e0f067224 */ /* 0x001fce00078e0206 */
.L_x_7:
[----:B------:R-:W-:Y:S05]  /*0500*/  @P0 BRA `(.L_x_9) ;  /* 0x00000000001c0947 */ /* 0x000fea0003800000 */
[----:B------:R-:W-:Y:S04]  /*0510*/  LDS R14, [R9+0x28] ;  /* 0x00002800090e7984 */ /* 0x000fe80000000800 */
[----:B0-----:R-:W0:Y:S02]  /*0520*/  LDS R15, [R10+0x280] ;  /* 0x000280000a0f7984 */ /* 0x001e240000000800 */
[----:B0-----:R-:W-:-:S07]  /*0530*/  IMAD R6, R15, R14, R6 ;  /* 0x0000000e0f067224 */ /* 0x001fce00078e0206 */
.L_x_8:
[----:B------:R-:W-:Y:S05]  /*0540*/  @P0 BRA `(.L_x_10) ;  /* 0x00000000001c0947 */ /* 0x000fea0003800000 */
[----:B------:R-:W-:Y:S04]  /*0550*/  LDS R14, [R9+0x2c] ;  /* 0x00002c00090e7984 */ /* 0x000fe80000000800 */
[----:B------:R-:W0:Y:S02]  /*0560*/  LDS R15, [R10+0x2c0] ;  /* 0x0002c0000a0f7984 */ /* 0x000e240000000800 */
[----:B0-----:R-:W-:-:S07]  /*0570*/  IMAD R6, R15, R14, R6 ;  /* 0x0000000e0f067224 */ /* 0x001fce00078e0206 */
.L_x_9:
[----:B------:R-:W-:Y:S05]  /*0580*/  @P0 BRA `(.L_x_11) ;  /* 0x00000000001c0947 */ /* 0x000fea0003800000 */
[----:B0-----:R-:W-:Y:S04]  /*0590*/  LDS R15, [R9+0x30] ;  /* 0x00003000090f7984 */ /* 0x001fe80000000800 */
[----:B------:R-:W0:Y:S02]  /*05a0*/  LDS R14, [R10+0x300] ;  /* 0x000300000a0e7984 */ /* 0x000e240000000800 */
[----:B0-----:R-:W-:-:S07]  /*05b0*/  IMAD R6, R15, R14, R6 ;  /* 0x0000000e0f067224 */ /* 0x001fce00078e0206 */
.L_x_10:
[----:B------:R-:W-:Y:S05]  /*05c0*/  @P0 BRA `(.L_x_12) ;  /* 0x00000000001c0947 */ /* 0x000fea0003800000 */
[----:B------:R-:W-:Y:S04]  /*05d0*/  LDS R14, [R9+0x34] ;  /* 0x00003400090e7984 */ /* 0x000fe80000000800 */
[----:B------:R-:W0:Y:S02]  /*05e0*/  LDS R15, [R10+0x340] ;  /* 0x000340000a0f7984 */ /* 0x000e240000000800 */
[----:B0-----:R-:W-:-:S07]  /*05f0*/  IMAD R6, R15, R14, R6 ;  /* 0x0000000e0f067224 */ /* 0x001fce00078e0206 */
.L_x_11:
[----:B------:R-:W-:Y:S05]  /*0600*/  @P0 BRA `(.L_x_13) ;  /* 0x0000000000180947 */ /* 0x000fea0003800000 */
[----:B------:R-:W-:Y:S04]  /*0610*/  LDS R14, [R9+0x38] ;  /* 0x00003800090e7984 */ /* 0x000fe80000000800 */
[----:B0-----:R-:W0:Y:S02]  /*0620*/  LDS R15, [R10+0x380] ;  /* 0x000380000a0f7984 */ /* 0x001e240000000800 */
[----:B0-----:R-:W-:-:S07]  /*0630*/  IMAD R6, R15, R14, R6 ;  /* 0x0000000e0f067224 */ /* 0x001fce00078e0206 */
.L_x_12:
[----:B------:R-:W-:Y:S04]  /*0640*/  @!P0 LDS R14, [R9+0x3c] ;  /* 0x00003c00090e8984 */ /* 0x000fe80000000800 */
[----:B------:R-:W0:Y:S02]  /*0650*/  @!P0 LDS R15, [R10+0x3c0] ;  /* 0x0003c0000a0f8984 */ /* 0x000e240000000800 */
[----:B0-----:R-:W-:-:S07]  /*0660*/  @!P0 IMAD R6, R15, R14, R6 ;  /* 0x0000000e0f068224 */ /* 0x001fce00078e0206 */
.L_x_13:
[----:B------:R-:W-:Y:S01]  /*0670*/  BAR.SYNC.DEFER_BLOCKING 0x0 ;  /* 0x0000000000007b1d */ /* 0x000fe20000010000 */
[----:B------:R-:W-:Y:S02]  /*0680*/  IADD3 R13, PT, PT, R13, 0x10, RZ ;  /* 0x000000100d0d7810 */ /* 0x000fe40007ffe0ff */
[----:B------:R-:W-:-:S03]  /*0690*/  IADD3 R7, PT, PT, R7, 0x27100, RZ ;  /* 0x0002710007077810 */ /* 0x000fc60007ffe0ff */
[----:B------:R-:W-:Y:S05]  /*06a0*/  @P1 BRA `(.L_x_14) ;  /* 0xfffffff800cc1947 */ /* 0x000fea000383ffff */
[----:B------:R-:W1:Y:S01]  /*06b0*/  LDC.64 R2, c[0x0][0x390] ;  /* 0x0000e400ff027b82 */ /* 0x000e620000000a00 */
[----:B------:R-:W-:-:S05]  /*06c0*/  IADD3 R5, PT, PT, R0, UR4, RZ ;  /* 0x0000000400057c10 */ /* 0x000fca000fffe0ff */
[----:B-1----:R-:W-:-:S05]  /*06d0*/  IMAD.WIDE R2, R5, 0x4, R2 ;  /* 0x0000000405027825 */ /* 0x002fca00078e0202 */
[----:B------:R-:W-:Y:S01]  /*06e0*/  STG.E desc[UR8][R2.64], R6 ;  /* 0x0000000602007986 */ /* 0x000fe2000c101908 */
[----:B------:R-:W-:Y:S05]  /*06f0*/  EXIT ;  /* 0x000000000000794d */ /* 0x000fea0003800000 */
.L_x_15:
[----:B------:R-:W-:-:S00]  /*0700*/  BRA `(.L_x_15) ;  /* 0xfffffffc00fc7947 */ /* 0x000fc0000383ffff */
[----:B------:R-:W-:-:S00]  /*0710*/  NOP ;  /* 0x0000000000007918 */ /* 0x000fc00000000000 */
        /* <DEDUP_REMOVED lines=14> */
.L_x_16:


//--------------------- .nv.global.init           --------------------------
	.section	.nv.global.init,"aw",@progbits
	.align	4
.nv.global.init:
	.type		mrg32k3aM1SubSeq,@object
	.size		mrg32k3aM1SubSeq,(mrg32k3aM2SubSeq - mrg32k3aM1SubSeq)
mrg32k3aM1SubSeq:
        /*0000*/ 	.byte	0x0b, 0xcc, 0xee, 0x04, 0x73, 0x29, 0x8b, 0x6f, 0xf6, 0x53, 0x03, 0xf6, 0x23, 0xf6, 0xea, 0xda
        /* <DEDUP_REMOVED lines=125> */
	.type		mrg32k3aM2SubSeq,@object
	.size		mrg32k3aM2SubSeq,(mrg32k3aM1 - mrg32k3aM2SubSeq)
mrg32k3aM2SubSeq:
        /* <DEDUP_REMOVED lines=126> */
	.type		mrg32k3aM1,@object
	.size		mrg32k3aM1,(mrg32k3aM1Seq - mrg32k3aM1)
mrg32k3aM1:
        /* <DEDUP_REMOVED lines=144> */
	.type		mrg32k3aM1Seq,@object
	.size		mrg32k3aM1Seq,(mrg32k3aM2 - mrg32k3aM1Seq)
mrg32k3aM1Seq:
        /* <DEDUP_REMOVED lines=144> */
	.type		mrg32k3aM2,@object
	.size		mrg32k3aM2,(mrg32k3aM2Seq - mrg32k3aM2)
mrg32k3aM2:
        /* <DEDUP_REMOVED lines=144> */
	.type		mrg32k3aM2Seq,@object
	.size		mrg32k3aM2Seq,(precalc_xorwow_matrix - mrg32k3aM2Seq)
mrg32k3aM2Seq:
        /* <DEDUP_REMOVED lines=144> */
	.type		precalc_xorwow_matrix,@object
	.size		precalc_xorwow_matrix,(precalc_xorwow_offset_matrix - precalc_xorwow_matrix)
precalc_xorwow_matrix:
        /* <DEDUP_REMOVED lines=6400> */
	.type		precalc_xorwow_offset_matrix,@object
	.size		precalc_xorwow_offset_matrix,(.L_1 - precalc_xorwow_offset_matrix)
precalc_xorwow_offset_matrix:
        /* <DEDUP_REMOVED lines=6400> */
.L_1:


//--------------------- .nv.shared._Z17matrix_mul_kernelPiS_S_ --------------------------
	.section	.nv.shared._Z17matrix_mul_kernelPiS_S_,"aw",@nobits
	.sectionflags	@""
	.align	4
.nv.shared._Z17matrix_mul_kernelPiS_S_:
	.zero		3072


//--------------------- .nv.shared.reserved.0     --------------------------
	.section	.nv.shared.reserved.0,"aw",@nobits
	.weak		__nv_reservedSMEM_offset_0_alias
	.size		__nv_reservedSMEM_offset_0_alias, 0, 64
	.other		__nv_reservedSMEM_offset_0_alias,@"STO_CUDA_RESERVED_SHARED STV_DEFAULT"
__nv_reservedSMEM_offset_0_alias:
	.zero		0
	.zero		64


//--------------------- .nv.constant0._Z17matrix_mul_kernelPiS_S_ --------------------------
	.section	.nv.constant0._Z17matrix_mul_kernelPiS_S_,"a",@progbits
	.sectionflags	@""
	.align	4
.nv.constant0._Z17matrix_mul_kernelPiS_S_:
	.zero		920


//--------------------- SYMBOLS --------------------------

	.type		.nv.reservedSmem.offset0,@object
	.size		.nv.reservedSmem.offset0,0x4
	.type		.nv.reservedSmem.cap,@object
	.size		.nv.reservedSmem.cap,0x4
